	.headerflags	@"EF_CUDA_TEXMODE_UNIFIED EF_CUDA_64BIT_ADDRESS EF_CUDA_ACCELERATORS EF_CUDA_SM90 EF_CUDA_VIRTUAL_SM(EF_CUDA_SM90)"
	.elftype	@"ET_EXEC"


//--------------------- .nv.info                  --------------------------
	.section	.nv.info,"",@"SHT_CUDA_INFO"
	.align	4


	//----- nvinfo : EIATTR_REGCOUNT
	.align		4
        /*0000*/ 	.byte	0x04, 0x2f
        /*0002*/ 	.short	(.L_3 - .L_2)
	.align		4
.L_2:
        /*0004*/ 	.word	index@(triton_poi_fused__native_batch_norm_legit_no_training__unsafe_index_add_mul_relu_sub_20)
        /*0008*/ 	.word	0x00000028


	//----- nvinfo : EIATTR_MIN_STACK_SIZE
	.align		4
.L_3:
        /*000c*/ 	.byte	0x04, 0x12
        /*000e*/ 	.short	(.L_5 - .L_4)
	.align		4
.L_4:
        /*0010*/ 	.word	index@(triton_poi_fused__native_batch_norm_legit_no_training__unsafe_index_add_mul_relu_sub_20)
        /*0014*/ 	.word	0x00000000


	//----- nvinfo : EIATTR_FRAME_SIZE
	.align		4
.L_5:
        /*0018*/ 	.byte	0x04, 0x11
        /*001a*/ 	.short	(.L_7 - .L_6)
	.align		4
.L_6:
        /*001c*/ 	.word	index@(triton_poi_fused__native_batch_norm_legit_no_training__unsafe_index_add_mul_relu_sub_20)
        /*0020*/ 	.word	0x00000000


	//----- nvinfo : EIATTR_MIN_STACK_SIZE
	.align		4
.L_7:
        /*0024*/ 	.byte	0x04, 0x12
        /*0026*/ 	.short	(.L_9 - .L_8)
	.align		4
.L_8:
        /*0028*/ 	.word	index@(triton_poi_fused__native_batch_norm_legit_no_training__unsafe_index_add_mul_relu_sub_20)
        /*002c*/ 	.word	0x00000000
.L_9:


//--------------------- .nv.info.triton_poi_fused__native_batch_norm_legit_no_training__unsafe_index_add_mul_relu_sub_20 --------------------------
	.section	.nv.info.triton_poi_fused__native_batch_norm_legit_no_training__unsafe_index_add_mul_relu_sub_20,"",@"SHT_CUDA_INFO"
	.sectionflags	@""
	.align	4


	//----- nvinfo : EIATTR_CUDA_API_VERSION
	.align		4
        /*0000*/ 	.byte	0x04, 0x37
        /*0002*/ 	.short	(.L_11 - .L_10)
.L_10:
        /*0004*/ 	.word	0x0000007c


	//----- nvinfo : EIATTR_KPARAM_INFO
	.align		4
.L_11:
        /*0008*/ 	.byte	0x04, 0x17
        /*000a*/ 	.short	(.L_13 - .L_12)
.L_12:
        /*000c*/ 	.word	0x00000000
        /*0010*/ 	.short	0x0016
        /*0012*/ 	.short	0x00b0
        /*0014*/ 	.byte	0x00, 0xf0, 0x11, 0x00


	//----- nvinfo : EIATTR_KPARAM_INFO
	.align		4
.L_13:
        /*0018*/ 	.byte	0x04, 0x17
        /*001a*/ 	.short	(.L_15 - .L_14)
.L_14:
        /*001c*/ 	.word	0x00000000
        /*0020*/ 	.short	0x0015
        /*0022*/ 	.short	0x00a8
        /*0024*/ 	.byte	0x00, 0xf4, 0x21, 0x00


	//----- nvinfo : EIATTR_KPARAM_INFO
	.align		4
.L_15:
        /*0028*/ 	.byte	0x04, 0x17
        /*002a*/ 	.short	(.L_17 - .L_16)
.L_16:
        /*002c*/ 	.word	0x00000000
        /*0030*/ 	.short	0x0014
        /*0032*/ 	.short	0x00a0
        /*0034*/ 	.byte	0x00, 0xf4, 0x21, 0x00


	//----- nvinfo : EIATTR_KPARAM_INFO
	.align		4
.L_17:
        /*0038*/ 	.byte	0x04, 0x17
        /*003a*/ 	.short	(.L_19 - .L_18)
.L_18:
        /*003c*/ 	.word	0x00000000
        /*0040*/ 	.short	0x0013
        /*0042*/ 	.short	0x0098
        /*0044*/ 	.byte	0x00, 0xf4, 0x21, 0x00


	//----- nvinfo : EIATTR_KPARAM_INFO
	.align		4
.L_19:
        /*0048*/ 	.byte	0x04, 0x17
        /*004a*/ 	.short	(.L_21 - .L_20)
.L_20:
        /*004c*/ 	.word	0x00000000
        /*0050*/ 	.short	0x0012
        /*0052*/ 	.short	0x0090
        /*0054*/ 	.byte	0x00, 0xf4, 0x21, 0x00


	//----- nvinfo : EIATTR_KPARAM_INFO
	.align		4
.L_21:
        /*0058*/ 	.byte	0x04, 0x17
        /*005a*/ 	.short	(.L_23 - .L_22)
.L_22:
        /*005c*/ 	.word	0x00000000
        /*0060*/ 	.short	0x0011
        /*0062*/ 	.short	0x0088
        /*0064*/ 	.byte	0x00, 0xf4, 0x21, 0x00


	//----- nvinfo : EIATTR_KPARAM_INFO
	.align		4
.L_23:
        /*0068*/ 	.byte	0x04, 0x17
        /*006a*/ 	.short	(.L_25 - .L_24)
.L_24:
        /*006c*/ 	.word	0x00000000
        /*0070*/ 	.short	0x0010
        /*0072*/ 	.short	0x0080
        /*0074*/ 	.byte	0x00, 0xf4, 0x21, 0x00


	//----- nvinfo : EIATTR_KPARAM_INFO
	.align		4
.L_25:
        /*0078*/ 	.byte	0x04, 0x17
        /*007a*/ 	.short	(.L_27 - .L_26)
.L_26:
        /*007c*/ 	.word	0x00000000
        /*0080*/ 	.short	0x000f
        /*0082*/ 	.short	0x0078
        /*0084*/ 	.byte	0x00, 0xf4, 0x21, 0x00


	//----- nvinfo : EIATTR_KPARAM_INFO
	.align		4
.L_27:
        /*0088*/ 	.byte	0x04, 0x17
        /*008a*/ 	.short	(.L_29 - .L_28)
.L_28:
        /*008c*/ 	.word	0x00000000
        /*0090*/ 	.short	0x000e
        /*0092*/ 	.short	0x0070
        /*0094*/ 	.byte	0x00, 0xf4, 0x21, 0x00


	//----- nvinfo : EIATTR_KPARAM_INFO
	.align		4
.L_29:
        /*0098*/ 	.byte	0x04, 0x17
        /*009a*/ 	.short	(.L_31 - .L_30)
.L_30:
        /*009c*/ 	.word	0x00000000
        /*00a0*/ 	.short	0x000d
        /*00a2*/ 	.short	0x0068
        /*00a4*/ 	.byte	0x00, 0xf4, 0x21, 0x00


	//----- nvinfo : EIATTR_KPARAM_INFO
	.align		4
.L_31:
        /*00a8*/ 	.byte	0x04, 0x17
        /*00aa*/ 	.short	(.L_33 - .L_32)
.L_32:
        /*00ac*/ 	.word	0x00000000
        /*00b0*/ 	.short	0x000c
        /*00b2*/ 	.short	0x0060
        /*00b4*/ 	.byte	0x00, 0xf4, 0x21, 0x00


	//----- nvinfo : EIATTR_KPARAM_INFO
	.align		4
.L_33:
        /*00b8*/ 	.byte	0x04, 0x17
        /*00ba*/ 	.short	(.L_35 - .L_34)
.L_34:
        /*00bc*/ 	.word	0x00000000
        /*00c0*/ 	.short	0x000b
        /*00c2*/ 	.short	0x0058
        /*00c4*/ 	.byte	0x00, 0xf4, 0x21, 0x00


	//----- nvinfo : EIATTR_KPARAM_INFO
	.align		4
.L_35:
        /*00c8*/ 	.byte	0x04, 0x17
        /*00ca*/ 	.short	(.L_37 - .L_36)
.L_36:
        /*00cc*/ 	.word	0x00000000
        /*00d0*/ 	.short	0x000a
        /*00d2*/ 	.short	0x0050
        /*00d4*/ 	.byte	0x00, 0xf4, 0x21, 0x00


	//----- nvinfo : EIATTR_KPARAM_INFO
	.align		4
.L_37:
        /*00d8*/ 	.byte	0x04, 0x17
        /*00da*/ 	.short	(.L_39 - .L_38)
.L_38:
        /*00dc*/ 	.word	0x00000000
        /*00e0*/ 	.short	0x0009
        /*00e2*/ 	.short	0x0048
        /*00e4*/ 	.byte	0x00, 0xf4, 0x21, 0x00


	//----- nvinfo : EIATTR_KPARAM_INFO
	.align		4
.L_39:
        /*00e8*/ 	.byte	0x04, 0x17
        /*00ea*/ 	.short	(.L_41 - .L_40)
.L_40:
        /*00ec*/ 	.word	0x00000000
        /*00f0*/ 	.short	0x0008
        /*00f2*/ 	.short	0x0040
        /*00f4*/ 	.byte	0x00, 0xf4, 0x21, 0x00


	//----- nvinfo : EIATTR_KPARAM_INFO
	.align		4
.L_41:
        /*00f8*/ 	.byte	0x04, 0x17
        /*00fa*/ 	.short	(.L_43 - .L_42)
.L_42:
        /*00fc*/ 	.word	0x00000000
        /*0100*/ 	.short	0x0007
        /*0102*/ 	.short	0x0038
        /*0104*/ 	.byte	0x00, 0xf4, 0x21, 0x00


	//----- nvinfo : EIATTR_KPARAM_INFO
	.align		4
.L_43:
        /*0108*/ 	.byte	0x04, 0x17
        /*010a*/ 	.short	(.L_45 - .L_44)
.L_44:
        /*010c*/ 	.word	0x00000000
        /*0110*/ 	.short	0x0006
        /*0112*/ 	.short	0x0030
        /*0114*/ 	.byte	0x00, 0xf4, 0x21, 0x00


	//----- nvinfo : EIATTR_KPARAM_INFO
	.align		4
.L_45:
        /*0118*/ 	.byte	0x04, 0x17
        /*011a*/ 	.short	(.L_47 - .L_46)
.L_46:
        /*011c*/ 	.word	0x00000000
        /*0120*/ 	.short	0x0005
        /*0122*/ 	.short	0x0028
        /*0124*/ 	.byte	0x00, 0xf4, 0x21, 0x00


	//----- nvinfo : EIATTR_KPARAM_INFO
	.align		4
.L_47:
        /*0128*/ 	.byte	0x04, 0x17
        /*012a*/ 	.short	(.L_49 - .L_48)
.L_48:
        /*012c*/ 	.word	0x00000000
        /*0130*/ 	.short	0x0004
        /*0132*/ 	.short	0x0020
        /*0134*/ 	.byte	0x00, 0xf4, 0x21, 0x00


	//----- nvinfo : EIATTR_KPARAM_INFO
	.align		4
.L_49:
        /*0138*/ 	.byte	0x04, 0x17
        /*013a*/ 	.short	(.L_51 - .L_50)
.L_50:
        /*013c*/ 	.word	0x00000000
        /*0140*/ 	.short	0x0003
        /*0142*/ 	.short	0x0018
        /*0144*/ 	.byte	0x00, 0xf4, 0x21, 0x00


	//----- nvinfo : EIATTR_KPARAM_INFO
	.align		4
.L_51:
        /*0148*/ 	.byte	0x04, 0x17
        /*014a*/ 	.short	(.L_53 - .L_52)
.L_52:
        /*014c*/ 	.word	0x00000000
        /*0150*/ 	.short	0x0002
        /*0152*/ 	.short	0x0010
        /*0154*/ 	.byte	0x00, 0xf4, 0x21, 0x00


	//----- nvinfo : EIATTR_KPARAM_INFO
	.align		4
.L_53:
        /*0158*/ 	.byte	0x04, 0x17
        /*015a*/ 	.short	(.L_55 - .L_54)
.L_54:
        /*015c*/ 	.word	0x00000000
        /*0160*/ 	.short	0x0001
        /*0162*/ 	.short	0x0008
        /*0164*/ 	.byte	0x00, 0xf4, 0x21, 0x00


	//----- nvinfo : EIATTR_KPARAM_INFO
	.align		4
.L_55:
        /*0168*/ 	.byte	0x04, 0x17
        /*016a*/ 	.short	(.L_57 - .L_56)
.L_56:
        /*016c*/ 	.word	0x00000000
        /*0170*/ 	.short	0x0000
        /*0172*/ 	.short	0x0000
        /*0174*/ 	.byte	0x00, 0xf4, 0x21, 0x00


	//----- nvinfo : EIATTR_SPARSE_MMA_MASK
	.align		4
.L_57:
        /*0178*/ 	.byte	0x03, 0x50
        /*017a*/ 	.short	0x0000


	//----- nvinfo : EIATTR_MAXREG_COUNT
	.align		4
        /*017c*/ 	.byte	0x03, 0x1b
        /*017e*/ 	.short	0x00ff


	//----- nvinfo : EIATTR_EXIT_INSTR_OFFSETS
	.align		4
        /*0180*/ 	.byte	0x04, 0x1c
        /*0182*/ 	.short	(.L_59 - .L_58)


	//   ....[0]....
.L_58:
        /*0184*/ 	.word	0x00000df0


	//   ....[1]....
        /*0188*/ 	.word	0x00000e10


	//----- nvinfo : EIATTR_REQNTID
	.align		4
.L_59:
        /*018c*/ 	.byte	0x04, 0x10
        /*018e*/ 	.short	(.L_61 - .L_60)
.L_60:
        /*0190*/ 	.word	0x00000080
        /*0194*/ 	.word	0x00000001
        /*0198*/ 	.word	0x00000001


	//----- nvinfo : EIATTR_CBANK_PARAM_SIZE
	.align		4
.L_61:
        /*019c*/ 	.byte	0x03, 0x19
        /*019e*/ 	.short	0x00b4


	//----- nvinfo : EIATTR_PARAM_CBANK
	.align		4
        /*01a0*/ 	.byte	0x04, 0x0a
        /*01a2*/ 	.short	(.L_63 - .L_62)
	.align		4
.L_62:
        /*01a4*/ 	.word	index@(.nv.constant0.triton_poi_fused__native_batch_norm_legit_no_training__unsafe_index_add_mul_relu_sub_20)
        /*01a8*/ 	.short	0x0210
        /*01aa*/ 	.short	0x00b4


	//----- nvinfo : EIATTR_SW_WAR
	.align		4
.L_63:
        /*01ac*/ 	.byte	0x04, 0x36
        /*01ae*/ 	.short	(.L_65 - .L_64)
.L_64:
        /*01b0*/ 	.word	0x00000008
.L_65:


//--------------------- .nv.callgraph             --------------------------
	.section	.nv.callgraph,"",@"SHT_CUDA_CALLGRAPH"
	.align	4
	.sectionentsize	8
	.align		4
        /*0000*/ 	.word	0x00000000
	.align		4
        /*0004*/ 	.word	0xffffffff
	.align		4
        /*0008*/ 	.word	0x00000000
	.align		4
        /*000c*/ 	.word	0xfffffffe
	.align		4
        /*0010*/ 	.word	0x00000000
	.align		4
        /*0014*/ 	.word	0xfffffffd
	.align		4
        /*0018*/ 	.word	0x00000000
	.align		4
        /*001c*/ 	.word	0xfffffffc


//--------------------- .nv.constant4             --------------------------
	.section	.nv.constant4,"a",@progbits
	.align	8
	.align		8
.nv.constant4:
        /*0000*/ 	.dword	_$_str
	.align		8
        /*0008*/ 	.dword	_$_str_$_2


//--------------------- .text.triton_poi_fused__native_batch_norm_legit_no_training__unsafe_index_add_mul_relu_sub_20 --------------------------
	.section	.text.triton_poi_fused__native_batch_norm_legit_no_training__unsafe_index_add_mul_relu_sub_20,"ax",@progbits
	.align	128
        .global         triton_poi_fused__native_batch_norm_legit_no_training__unsafe_index_add_mul_relu_sub_20
        .type           triton_poi_fused__native_batch_norm_legit_no_training__unsafe_index_add_mul_relu_sub_20,@function
        .size           triton_poi_fused__native_batch_norm_legit_no_training__unsafe_index_add_mul_relu_sub_20,(.L_x_1 - triton_poi_fused__native_batch_norm_legit_no_training__unsafe_index_add_mul_relu_sub_20)
        .other          triton_poi_fused__native_batch_norm_legit_no_training__unsafe_index_add_mul_relu_sub_20,@"STO_CUDA_ENTRY STV_DEFAULT"
triton_poi_fused__native_batch_norm_legit_no_training__unsafe_index_add_mul_relu_sub_20:
.text.triton_poi_fused__native_batch_norm_legit_no_training__unsafe_index_add_mul_relu_sub_20:
[----:B------:R-:W0:Y:S01]  /*0000*/  LDC R1, c[0x0][0x28] ;  /* 0x00000a00ff017b82 */ /* 0x000e220000000800 */
[----:B------:R-:W1:Y:S07]  /*0010*/  S2R R3, SR_TID.X ;  /* 0x0000000000037919 */ /* 0x000e6e0000002100 */
[----:B------:R-:W2:Y:S01]  /*0020*/  LDC.64 R10, c[0x0][0x248] ;  /* 0x00009200ff0a7b82 */ /* 0x000ea20000000a00 */
[----:B------:R-:W-:Y:S01]  /*0030*/  CS2R R28, SRZ ;  /* 0x00000000001c7805 */ /* 0x000fe2000001ff00 */
[----:B------:R-:W3:Y:S06]  /*0040*/  S2R R0, SR_CTAID.X ;  /* 0x0000000000007919 */ /* 0x000eec0000002500 */
[----:B------:R-:W4:Y:S08]  /*0050*/  LDC.64 R8, c[0x0][0x270] ;  /* 0x00009c00ff087b82 */ /* 0x000f300000000a00 */
[----:B------:R-:W5:Y:S01]  /*0060*/  LDC.64 R6, c[0x0][0x250] ;  /* 0x00009400ff067b82 */ /* 0x000f620000000a00 */
[----:B------:R-:W-:Y:S01]  /*0070*/  CS2R R14, SRZ ;  /* 0x00000000000e7805 */ /* 0x000fe2000001ff00 */
[----:B------:R-:W-:Y:S01]  /*0080*/  ULDC.64 UR4, c[0x0][0x208] ;  /* 0x0000820000047ab9 */ /* 0x000fe20000000a00 */
[----:B------:R-:W-:-:S05]  /*0090*/  CS2R R26, SRZ ;  /* 0x00000000001a7805 */ /* 0x000fca000001ff00 */
[----:B------:R-:W4:Y:S08]  /*00a0*/  LDC.64 R16, c[0x0][0x220] ;  /* 0x00008800ff107b82 */ /* 0x000f300000000a00 */
[----:B------:R-:W5:Y:S01]  /*00b0*/  LDC.64 R12, c[0x0][0x230] ;  /* 0x00008c00ff0c7b82 */ /* 0x000f620000000a00 */
[----:B-1----:R-:W-:Y:S01]  /*00c0*/  LOP3.LUT R3, R3, 0x7f, RZ, 0xc0, !PT ;  /* 0x0000007f03037812 */ /* 0x002fe200078ec0ff */
[----:B------:R-:W-:Y:S01]  /*00d0*/  IMAD.MOV.U32 R21, RZ, RZ, RZ ;  /* 0x000000ffff157224 */ /* 0x000fe200078e00ff */
[----:B------:R-:W-:-:S03]  /*00e0*/  ULDC.64 UR6, c[0x0][0x258] ;  /* 0x0000960000067ab9 */ /* 0x000fc60000000a00 */
[----:B---3--:R-:W-:Y:S02]  /*00f0*/  IMAD R2, R0, 0x80, R3 ;  /* 0x0000008000027824 */ /* 0x008fe400078e0203 */
[----:B------:R-:W1:Y:S03]  /*0100*/  LDC.64 R36, c[0x0][0x238] ;  /* 0x00008e00ff247b82 */ /* 0x000e660000000a00 */
[----:B------:R-:W-:Y:S02]  /*0110*/  SHF.R.S32.HI R3, RZ, 0x1f, R2 ;  /* 0x0000001fff037819 */ /* 0x000fe40000011402 */
[----:B------:R-:W-:Y:S02]  /*0120*/  ISETP.GE.AND P0, PT, R2, 0x4800, PT ;  /* 0x000048000200780c */ /* 0x000fe40003f06270 */
[----:B------:R-:W-:-:S04]  /*0130*/  LEA.HI R3, R3, R2, RZ, 0x4 ;  /* 0x0000000203037211 */ /* 0x000fc800078f20ff */
[----:B------:R-:W-:Y:S02]  /*0140*/  SHF.R.S32.HI R23, RZ, 0x4, R3 ;  /* 0x00000004ff177819 */ /* 0x000fe40000011403 */
[----:B------:R-:W-:Y:S02]  /*0150*/  LOP3.LUT R5, R3, 0xfffffff0, RZ, 0xc0, !PT ;  /* 0xfffffff003057812 */ /* 0x000fe400078ec0ff */
[----:B------:R-:W-:-:S03]  /*0160*/  LEA.HI R4, R23, R23, RZ, 0x4 ;  /* 0x0000001717047211 */ /* 0x000fc600078f20ff */
[----:B------:R-:W-:Y:S01]  /*0170*/  IMAD.IADD R5, R2, 0x1, -R5 ;  /* 0x0000000102057824 */ /* 0x000fe200078e0a05 */
[----:B------:R-:W-:-:S05]  /*0180*/  LOP3.LUT R4, R4, 0xfffffff0, RZ, 0xc0, !PT ;  /* 0xfffffff004047812 */ /* 0x000fca00078ec0ff */
[----:B------:R-:W-:-:S04]  /*0190*/  IMAD.IADD R23, R23, 0x1, -R4 ;  /* 0x0000000117177824 */ /* 0x000fc800078e0a04 */
[----:B--2---:R-:W-:-:S04]  /*01a0*/  IMAD.WIDE R10, R23, 0x8, R10 ;  /* 0x00000008170a7825 */ /* 0x004fc800078e020a */
[----:B----4-:R-:W-:Y:S01]  /*01b0*/  IMAD.WIDE R18, R23, 0x8, R8 ;  /* 0x0000000817127825 */ /* 0x010fe200078e0208 */
[----:B------:R2:W3:Y:S03]  /*01c0*/  @!P0 LDG.E.EL.64 R28, desc[UR4][R10.64] ;  /* 0x000000040a1c8981 */ /* 0x0004e6000c2e1b00 */
[----:B-----5:R-:W-:Y:S01]  /*01d0*/  IMAD.WIDE R8, R5, 0x8, R6 ;  /* 0x0000000805087825 */ /* 0x020fe200078e0206 */
[----:B------:R4:W5:Y:S01]  /*01e0*/  @!P0 LDG.E.EL.64 R14, desc[UR4][R18.64] ;  /* 0x00000004120e8981 */ /* 0x000962000c2e1b00 */
[----:B------:R-:W-:Y:S01]  /*01f0*/  SHF.R.S32.HI R3, RZ, 0x18, R0 ;  /* 0x00000018ff037819 */ /* 0x000fe20000011400 */
[----:B------:R-:W1:Y:S02]  /*0200*/  LDC.64 R6, c[0x0][0x228] ;  /* 0x00008a00ff067b82 */ /* 0x000e640000000a00 */
[----:B------:R4:W5:Y:S01]  /*0210*/  @!P0 LDG.E.EL.64 R26, desc[UR4][R8.64] ;  /* 0x00000004081a8981 */ /* 0x000962000c2e1b00 */
[----:B------:R-:W-:-:S04]  /*0220*/  SGXT R3, R3, 0x1 ;  /* 0x000000010303781a */ /* 0x000fc80000000200 */
[----:B------:R-:W-:Y:S01]  /*0230*/  LEA.HI R3, R3, R2, RZ, 0x8 ;  /* 0x0000000203037211 */ /* 0x000fe200078f40ff */
[----:B--2---:R-:W2:Y:S03]  /*0240*/  LDC.64 R10, c[0x0][0x268] ;  /* 0x00009a00ff0a7b82 */ /* 0x004ea60000000a00 */
[----:B------:R-:W-:Y:S02]  /*0250*/  SHF.R.S32.HI R20, RZ, 0x8, R3 ;  /* 0x00000008ff147819 */ /* 0x000fe40000011403 */
[----:B----4-:R-:W-:Y:S02]  /*0260*/  CS2R R18, SRZ ;  /* 0x0000000000127805 */ /* 0x010fe4000001ff00 */
[----:B------:R-:W-:Y:S01]  /*0270*/  CS2R R8, SRZ ;  /* 0x0000000000087805 */ /* 0x000fe2000001ff00 */
[----:B------:R-:W-:-:S05]  /*0280*/  IMAD.HI R0, R20, 0x38e38e39, RZ ;  /* 0x38e38e3914007827 */ /* 0x000fca00078e02ff */
[----:B------:R-:W-:-:S04]  /*0290*/  SHF.R.U32.HI R3, RZ, 0x1f, R0 ;  /* 0x0000001fff037819 */ /* 0x000fc80000011600 */
[----:B------:R-:W-:-:S05]  /*02a0*/  LEA.HI.SX32 R3, R0, R3, 0x1e ;  /* 0x0000000300037211 */ /* 0x000fca00078ff2ff */
[----:B------:R-:W-:-:S04]  /*02b0*/  IMAD R3, R3, -0x12, R20 ;  /* 0xffffffee03037824 */ /* 0x000fc800078e0214 */
[C---:B0-----:R-:W-:Y:S02]  /*02c0*/  IMAD.WIDE R30, R3.reuse, 0x4, R16 ;  /* 0x00000004031e7825 */ /* 0x041fe400078e0210 */
[----:B------:R-:W0:Y:S02]  /*02d0*/  LDC.64 R16, c[0x0][0x278] ;  /* 0x00009e00ff107b82 */ /* 0x000e240000000a00 */
[C---:B-1----:R-:W-:Y:S01]  /*02e0*/  IMAD.WIDE R32, R3.reuse, 0x4, R6 ;  /* 0x0000000403207825 */ /* 0x042fe200078e0206 */
[----:B------:R1:W4:Y:S03]  /*02f0*/  @!P0 LDG.E.EL R21, desc[UR4][R30.64] ;  /* 0x000000041e158981 */ /* 0x000326000c2e1900 */
[----:B------:R-:W-:Y:S02]  /*0300*/  IMAD.WIDE R34, R3, 0x4, R12 ;  /* 0x0000000403227825 */ /* 0x000fe400078e020c */
[----:B------:R-:W0:Y:S01]  /*0310*/  LDC.64 R6, c[0x0][0x2a0] ;  /* 0x0000a800ff067b82 */ /* 0x000e220000000a00 */
[----:B------:R-:W-:Y:S01]  /*0320*/  CS2R R12, SRZ ;  /* 0x00000000000c7805 */ /* 0x000fe2000001ff00 */
[----:B--2---:R-:W-:Y:S01]  /*0330*/  IMAD.WIDE R24, R5, 0x4, R10 ;  /* 0x0000000405187825 */ /* 0x004fe200078e020a */
[----:B------:R-:W2:Y:S04]  /*0340*/  @!P0 LDG.E.EL R19, desc[UR4][R34.64] ;  /* 0x0000000422138981 */ /* 0x000ea8000c2e1900 */
[----:B------:R1:W2:Y:S02]  /*0350*/  @!P0 LDG.E.EL R13, desc[UR4][R24.64] ;  /* 0x00000004180d8981 */ /* 0x0002a4000c2e1900 */
[----:B-1----:R-:W1:Y:S02]  /*0360*/  LDC.64 R30, c[0x0][0x2b0] ;  /* 0x0000ac00ff1e7b82 */ /* 0x002e640000000a00 */
[----:B------:R0:W2:Y:S06]  /*0370*/  @!P0 LDG.E.EL R8, desc[UR4][R32.64] ;  /* 0x0000000420088981 */ /* 0x0000ac000c2e1900 */
[----:B------:R-:W1:Y:S01]  /*0380*/  LDC.64 R24, c[0x0][0x218] ;  /* 0x00008600ff187b82 */ /* 0x000e620000000a00 */
[----:B------:R-:W-:Y:S01]  /*0390*/  HFMA2.MMA R11, -RZ, RZ, 0, 0 ;  /* 0x00000000ff0b7435 */ /* 0x000fe200000001ff */
[----:B0-----:R-:W-:-:S04]  /*03a0*/  IMAD.WIDE R34, R23, 0x4, R16 ;  /* 0x0000000417227825 */ /* 0x001fc800078e0210 */
[----:B------:R-:W-:Y:S02]  /*03b0*/  IMAD.WIDE R32, R5, 0x4, R6 ;  /* 0x0000000405207825 */ /* 0x000fe400078e0206 */
[----:B------:R-:W0:Y:S01]  /*03c0*/  LDC.64 R16, c[0x0][0x240] ;  /* 0x00009000ff107b82 */ /* 0x000e220000000a00 */
[----:B------:R-:W2:Y:S01]  /*03d0*/  @!P0 LDG.E.EL R9, desc[UR4][R34.64] ;  /* 0x0000000422098981 */ /* 0x000ea2000c2e1900 */
[----:B------:R-:W-:-:S03]  /*03e0*/  IMAD.MOV.U32 R7, RZ, RZ, RZ ;  /* 0x000000ffff077224 */ /* 0x000fc600078e00ff */
[----:B------:R3:W2:Y:S01]  /*03f0*/  @!P0 LDG.E.EL R11, desc[UR4][R32.64] ;  /* 0x00000004200b8981 */ /* 0x0006a2000c2e1900 */
[----:B-1----:R-:W-:-:S04]  /*0400*/  IMAD.WIDE R30, R23, 0x4, R30 ;  /* 0x00000004171e7825 */ /* 0x002fc800078e021e */
[----:B------:R-:W-:Y:S01]  /*0410*/  IMAD.WIDE R36, R3, 0x4, R36 ;  /* 0x0000000403247825 */ /* 0x000fe200078e0224 */
[----:B------:R1:W2:Y:S03]  /*0420*/  @!P0 LDG.E.EL R7, desc[UR4][R30.64] ;  /* 0x000000041e078981 */ /* 0x0002a6000c2e1900 */
[----:B------:R-:W-:Y:S01]  /*0430*/  IMAD.MOV.U32 R4, RZ, RZ, RZ ;  /* 0x000000ffff047224 */ /* 0x000fe200078e00ff */
[----:B------:R-:W2:Y:S01]  /*0440*/  @!P0 LDG.E.EL R18, desc[UR4][R36.64] ;  /* 0x0000000424128981 */ /* 0x000ea2000c2e1900 */
[----:B------:R-:W-:-:S05]  /*0450*/  IMAD.WIDE R24, R2, 0x4, R24 ;  /* 0x0000000402187825 */ /* 0x000fca00078e0218 */
[----:B------:R0:W4:Y:S02]  /*0460*/  @!P0 LDG.E R4, desc[UR4][R24.64] ;  /* 0x0000000418048981 */ /* 0x000124000c1e1900 */
[----:B0-----:R-:W-:-:S05]  /*0470*/  IMAD.WIDE R16, R2, 0x4, R16 ;  /* 0x0000000402107825 */ /* 0x001fca00078e0210 */
[----:B------:R0:W2:Y:S01]  /*0480*/  @!P0 LDG.E R12, desc[UR4][R16.64] ;  /* 0x00000004100c8981 */ /* 0x0000a2000c1e1900 */
[----:B------:R-:W-:Y:S01]  /*0490*/  IMAD.SHL.U32 R22, R20, 0x40, RZ ;  /* 0x0000004014167824 */ /* 0x000fe200078e00ff */
[----:B---3--:R-:W-:Y:S02]  /*04a0*/  SHF.R.U32.HI R33, RZ, 0x1c, R29 ;  /* 0x0000001cff217819 */ /* 0x008fe4000001161d */
[----:B-----5:R-:W-:Y:S02]  /*04b0*/  SHF.R.U32.HI R3, RZ, 0x1c, R15 ;  /* 0x0000001cff037819 */ /* 0x020fe4000001160f */
[----:B------:R-:W-:Y:S02]  /*04c0*/  LOP3.LUT R33, R33, 0x8, RZ, 0xc0, !PT ;  /* 0x0000000821217812 */ /* 0x000fe400078ec0ff */
[----:B-1----:R-:W-:Y:S02]  /*04d0*/  LEA R31, P2, R26, UR6, 0x2 ;  /* 0x000000061a1f7c11 */ /* 0x002fe4000f8410ff */
[----:B------:R-:W-:-:S02]  /*04e0*/  LOP3.LUT R3, R3, 0x8, RZ, 0xc0, !PT ;  /* 0x0000000803037812 */ /* 0x000fc400078ec0ff */
[----:B------:R-:W-:Y:S02]  /*04f0*/  IADD3 R0, P1, R28, R33, RZ ;  /* 0x000000211c007210 */ /* 0x000fe40007f3e0ff */
[--C-:B------:R-:W-:Y:S02]  /*0500*/  LEA.HI.X R26, R26, UR7, R27.reuse, 0x2, P2 ;  /* 0x000000071a1a7c11 */ /* 0x100fe400090f141b */
[----:B------:R-:W-:Y:S02]  /*0510*/  SHF.R.U32.HI R30, RZ, 0x1a, R27 ;  /* 0x0000001aff1e7819 */ /* 0x000fe4000001161b */
[----:B------:R-:W-:Y:S01]  /*0520*/  IADD3 R25, P2, R14, R3, RZ ;  /* 0x000000030e197210 */ /* 0x000fe20007f5e0ff */
[----:B------:R-:W-:Y:S01]  /*0530*/  IMAD.X R29, RZ, RZ, R29, P1 ;  /* 0x000000ffff1d7224 */ /* 0x000fe200008e061d */
[----:B------:R-:W-:-:S03]  /*0540*/  LOP3.LUT R30, R30, 0x20, RZ, 0xc0, !PT ;  /* 0x000000201e1e7812 */ /* 0x000fc600078ec0ff */
[----:B------:R-:W-:Y:S02]  /*0550*/  IMAD.X R6, RZ, RZ, R15, P2 ;  /* 0x000000ffff067224 */ /* 0x000fe400010e060f */
[----:B------:R-:W1:Y:S01]  /*0560*/  LDC.64 R14, c[0x0][0x260] ;  /* 0x00009800ff0e7b82 */ /* 0x000e620000000a00 */
[----:B------:R-:W-:Y:S02]  /*0570*/  IADD3 R30, P1, R30, R31, RZ ;  /* 0x0000001f1e1e7210 */ /* 0x000fe40007f3e0ff */
[C---:B------:R-:W-:Y:S02]  /*0580*/  SHF.L.U64.HI R29, R0.reuse, 0x5, R29 ;  /* 0x00000005001d7819 */ /* 0x040fe4000001021d */
[----:B------:R-:W-:Y:S01]  /*0590*/  SHF.L.U32 R0, R0, 0x5, RZ ;  /* 0x0000000500007819 */ /* 0x000fe200000006ff */
[----:B------:R-:W-:Y:S02]  /*05a0*/  IMAD.X R26, RZ, RZ, R26, P1 ;  /* 0x000000ffff1a7224 */ /* 0x000fe400008e061a */
[----:B------:R-:W-:Y:S01]  /*05b0*/  IMAD.SHL.U32 R27, R25, 0x20, RZ ;  /* 0x00000020191b7824 */ /* 0x000fe200078e00ff */
[----:B0-----:R-:W-:-:S02]  /*05c0*/  IADD3 R16, P1, R0, R30, RZ ;  /* 0x0000001e00107210 */ /* 0x001fc40007f3e0ff */
[----:B------:R-:W-:Y:S02]  /*05d0*/  SHF.L.U64.HI R25, R25, 0x5, R6 ;  /* 0x0000000519197819 */ /* 0x000fe40000010206 */
[----:B------:R-:W-:Y:S02]  /*05e0*/  IADD3.X R17, R29, R26, RZ, P1, !PT ;  /* 0x0000001a1d117210 */ /* 0x000fe40000ffe4ff */
[----:B------:R-:W-:Y:S01]  /*05f0*/  IADD3 R30, P2, R27, R30, RZ ;  /* 0x0000001e1b1e7210 */ /* 0x000fe20007f5e0ff */
[----:B------:R-:W-:Y:S02]  /*0600*/  IMAD.MOV.U32 R3, RZ, RZ, RZ ;  /* 0x000000ffff037224 */ /* 0x000fe400078e00ff */
[----:B------:R-:W-:-:S04]  /*0610*/  IMAD.WIDE R16, R22, 0x4, R16 ;  /* 0x0000000416107825 */ /* 0x000fc800078e0210 */
[----:B------:R-:W-:Y:S01]  /*0620*/  IMAD.X R31, R25, 0x1, R26, P2 ;  /* 0x00000001191f7824 */ /* 0x000fe200010e061a */
[----:B------:R0:W3:Y:S02]  /*0630*/  @!P0 LDG.E.EL R3, desc[UR4][R16.64] ;  /* 0x0000000410038981 */ /* 0x0000e4000c2e1900 */
[----:B0-----:R-:W-:-:S04]  /*0640*/  IMAD.WIDE R16, R22, 0x4, R30 ;  /* 0x0000000416107825 */ /* 0x001fc800078e021e */
[----:B-1----:R-:W-:Y:S01]  /*0650*/  IMAD.WIDE R30, R5, 0x8, R14 ;  /* 0x00000008051e7825 */ /* 0x002fe200078e020e */
[----:B------:R-:W-:-:S06]  /*0660*/  CS2R R14, SRZ ;  /* 0x00000000000e7805 */ /* 0x000fcc000001ff00 */
[----:B------:R-:W5:Y:S01]  /*0670*/  @!P0 LDG.E.EL.64 R14, desc[UR4][R30.64] ;  /* 0x000000041e0e8981 */ /* 0x000f62000c2e1b00 */
[----:B------:R-:W-:-:S06]  /*0680*/  MOV R6, RZ ;  /* 0x000000ff00067202 */ /* 0x000fcc0000000f00 */
[----:B------:R0:W3:Y:S01]  /*0690*/  @!P0 LDG.E.EL R6, desc[UR4][R16.64] ;  /* 0x0000000410068981 */ /* 0x0000e2000c2e1900 */
[C---:B-----5:R-:W-:Y:S02]  /*06a0*/  LEA R33, P1, R14.reuse, UR6, 0x2 ;  /* 0x000000060e217c11 */ /* 0x060fe4000f8210ff */
[--C-:B------:R-:W-:Y:S02]  /*06b0*/  SHF.R.U32.HI R24, RZ, 0x1a, R15.reuse ;  /* 0x0000001aff187819 */ /* 0x100fe4000001160f */
[----:B------:R-:W-:Y:S01]  /*06c0*/  LEA.HI.X R10, R14, UR7, R15, 0x2, P1 ;  /* 0x000000070e0a7c11 */ /* 0x000fe200088f140f */
[----:B--2---:R-:W-:Y:S01]  /*06d0*/  FADD R8, R8, 9.9999997473787516356e-06 ;  /* 0x3727c5ac08087421 */ /* 0x004fe20000000000 */
[----:B------:R-:W1:Y:S01]  /*06e0*/  LDC.64 R14, c[0x0][0x280] ;  /* 0x0000a000ff0e7b82 */ /* 0x000e620000000a00 */
[----:B------:R-:W-:Y:S01]  /*06f0*/  LOP3.LUT R24, R24, 0x20, RZ, 0xc0, !PT ;  /* 0x0000002018187812 */ /* 0x000fe200078ec0ff */
[----:B------:R-:W-:-:S03]  /*0700*/  ULDC.64 UR6, c[0x0][0x290] ;  /* 0x0000a40000067ab9 */ /* 0x000fc60000000a00 */
[----:B------:R-:W-:-:S05]  /*0710*/  IADD3 R24, P1, R24, R33, RZ ;  /* 0x0000002118187210 */ /* 0x000fca0007f3e0ff */
[----:B------:R-:W-:Y:S01]  /*0720*/  IMAD.X R10, RZ, RZ, R10, P1 ;  /* 0x000000ffff0a7224 */ /* 0x000fe200008e060a */
[----:B0-----:R-:W-:-:S05]  /*0730*/  IADD3 R16, P1, R24, R0, RZ ;  /* 0x0000000018107210 */ /* 0x001fca0007f3e0ff */
[----:B------:R-:W-:Y:S01]  /*0740*/  IMAD.X R17, R10, 0x1, R29, P1 ;  /* 0x000000010a117824 */ /* 0x000fe200008e061d */
[----:B------:R-:W-:Y:S01]  /*0750*/  CS2R R28, SRZ ;  /* 0x00000000001c7805 */ /* 0x000fe2000001ff00 */
[----:B-1----:R-:W-:-:S05]  /*0760*/  IMAD.WIDE R14, R23, 0x8, R14 ;  /* 0x00000008170e7825 */ /* 0x002fca00078e020e */
[----:B------:R0:W2:Y:S02]  /*0770*/  @!P0 LDG.E.EL.64 R28, desc[UR4][R14.64] ;  /* 0x000000040e1c8981 */ /* 0x0000a4000c2e1b00 */
[----:B0-----:R-:W0:Y:S01]  /*0780*/  LDC.64 R14, c[0x0][0x288] ;  /* 0x0000a200ff0e7b82 */ /* 0x001e220000000a00 */
[----:B------:R-:W-:Y:S02]  /*0790*/  IADD3 R24, P1, R27, R24, RZ ;  /* 0x000000181b187210 */ /* 0x000fe40007f3e0ff */
[----:B------:R-:W-:Y:S01]  /*07a0*/  CS2R R26, SRZ ;  /* 0x00000000001a7805 */ /* 0x000fe2000001ff00 */
[----:B------:R-:W-:Y:S02]  /*07b0*/  IMAD.MOV.U32 R0, RZ, RZ, RZ ;  /* 0x000000ffff007224 */ /* 0x000fe400078e00ff */
[----:B------:R-:W-:-:S04]  /*07c0*/  IMAD.WIDE R16, R22, 0x4, R16 ;  /* 0x0000000416107825 */ /* 0x000fc800078e0210 */
[----:B0-----:R-:W-:Y:S01]  /*07d0*/  IMAD.WIDE R30, R5, 0x8, R14 ;  /* 0x00000008051e7825 */ /* 0x001fe200078e020e */
[----:B------:R-:W-:Y:S01]  /*07e0*/  IADD3.X R25, R25, R10, RZ, P1, !PT ;  /* 0x0000000a19197210 */ /* 0x000fe20000ffe4ff */
[----:B------:R-:W0:Y:S01]  /*07f0*/  LDC.64 R14, c[0x0][0x2a8] ;  /* 0x0000aa00ff0e7b82 */ /* 0x000e220000000a00 */
[----:B------:R1:W3:Y:S04]  /*0800*/  @!P0 LDG.E.EL R0, desc[UR4][R16.64] ;  /* 0x0000000410008981 */ /* 0x0002e8000c2e1900 */
[----:B------:R-:W5:Y:S01]  /*0810*/  @!P0 LDG.E.EL.64 R26, desc[UR4][R30.64] ;  /* 0x000000041e1a8981 */ /* 0x000f62000c2e1b00 */
[----:B-1----:R-:W-:-:S04]  /*0820*/  IMAD.WIDE R16, R22, 0x4, R24 ;  /* 0x0000000416107825 */ /* 0x002fc800078e0218 */
[----:B0-----:R-:W-:Y:S01]  /*0830*/  IMAD.WIDE R22, R23, 0x8, R14 ;  /* 0x0000000817167825 */ /* 0x001fe200078e020e */
[----:B------:R-:W-:-:S06]  /*0840*/  CS2R R14, SRZ ;  /* 0x00000000000e7805 */ /* 0x000fcc000001ff00 */
[----:B------:R0:W3:Y:S01]  /*0850*/  @!P0 LDG.E.EL.64 R14, desc[UR4][R22.64] ;  /* 0x00000004160e8981 */ /* 0x0000e2000c2e1b00 */
[----:B------:R-:W1:Y:S01]  /*0860*/  MUFU.SQRT R24, R8 ;  /* 0x0000000800187308 */ /* 0x000e620000002000 */
[----:B------:R-:W-:-:S06]  /*0870*/  IMAD.MOV.U32 R25, RZ, RZ, RZ ;  /* 0x000000ffff197224 */ /* 0x000fcc00078e00ff */
[----:B------:R0:W4:Y:S01]  /*0880*/  @!P0 LDG.E.EL R25, desc[UR4][R16.64] ;  /* 0x0000000410198981 */ /* 0x000122000c2e1900 */
[C---:B-1----:R-:W-:Y:S02]  /*0890*/  FSETP.GT.AND P2, PT, R24.reuse, 8.50705917302346158658e+37, PT ;  /* 0x7e8000001800780b */ /* 0x042fe40003f44000 */
[----:B------:R-:W-:-:S11]  /*08a0*/  FSETP.GEU.AND P1, PT, R24, 1.175494350822287508e-38, PT ;  /* 0x008000001800780b */ /* 0x000fd60003f2e000 */
[----:B------:R-:W-:-:S04]  /*08b0*/  @P2 FMUL R24, R24, 0.25 ;  /* 0x3e80000018182820 */ /* 0x000fc80000400000 */
[----:B------:R-:W-:-:S04]  /*08c0*/  @!P1 FMUL R24, R24, 16777216 ;  /* 0x4b80000018189820 */ /* 0x000fc80000400000 */
[----:B0-----:R-:W0:Y:S01]  /*08d0*/  MUFU.RCP R22, R24 ;  /* 0x0000001800167308 */ /* 0x001e220000001000 */
[----:B------:R-:W-:Y:S01]  /*08e0*/  IMAD.SHL.U32 R23, R20, 0x10, RZ ;  /* 0x0000001014177824 */ /* 0x000fe200078e00ff */
[----:B--2---:R-:W-:-:S04]  /*08f0*/  SHF.R.U32.HI R10, RZ, 0x1d, R29 ;  /* 0x0000001dff0a7819 */ /* 0x004fc8000001161d */
[----:B------:R-:W-:-:S04]  /*0900*/  LOP3.LUT R31, R10, 0x4, RZ, 0xc0, !PT ;  /* 0x000000040a1f7812 */ /* 0x000fc800078ec0ff */
[----:B------:R-:W-:Y:S01]  /*0910*/  IADD3 R10, P3, R28, R31, RZ ;  /* 0x0000001f1c0a7210 */ /* 0x000fe20007f7e0ff */
[----:B------:R-:W-:-:S04]  /*0920*/  IMAD.MOV.U32 R31, RZ, RZ, 0x3e800000 ;  /* 0x3e800000ff1f7424 */ /* 0x000fc800078e00ff */
[----:B------:R-:W-:Y:S01]  /*0930*/  IMAD.X R17, RZ, RZ, R29, P3 ;  /* 0x000000ffff117224 */ /* 0x000fe200018e061d */
[----:B------:R-:W-:-:S04]  /*0940*/  FSEL R31, R31, 1, P2 ;  /* 0x3f8000001f1f7808 */ /* 0x000fc80001000000 */
[C---:B------:R-:W-:Y:S02]  /*0950*/  SHF.L.U64.HI R8, R10.reuse, 0x4, R17 ;  /* 0x000000040a087819 */ /* 0x040fe40000010211 */
[----:B------:R-:W-:Y:S01]  /*0960*/  SHF.L.U32 R10, R10, 0x4, RZ ;  /* 0x000000040a0a7819 */ /* 0x000fe200000006ff */
[----:B------:R-:W-:-:S04]  /*0970*/  @!P1 FMUL R31, R31, 16777216 ;  /* 0x4b8000001f1f9820 */ /* 0x000fc80000400000 */
[----:B0-----:R-:W-:Y:S01]  /*0980*/  FMUL R20, R22, R31 ;  /* 0x0000001f16147220 */ /* 0x001fe20000400000 */
[--C-:B-----5:R-:W-:Y:S02]  /*0990*/  SHF.R.U32.HI R29, RZ, 0x1b, R27.reuse ;  /* 0x0000001bff1d7819 */ /* 0x120fe4000001161b */
[C---:B------:R-:W-:Y:S02]  /*09a0*/  LEA R16, P3, R26.reuse, UR6, 0x2 ;  /* 0x000000061a107c11 */ /* 0x040fe4000f8610ff */
[----:B------:R-:W-:Y:S02]  /*09b0*/  LOP3.LUT R29, R29, 0x10, RZ, 0xc0, !PT ;  /* 0x000000101d1d7812 */ /* 0x000fe400078ec0ff */
[----:B------:R-:W-:Y:S02]  /*09c0*/  LEA.HI.X R27, R26, UR7, R27, 0x2, P3 ;  /* 0x000000071a1b7c11 */ /* 0x000fe400098f141b */
[----:B------:R-:W-:-:S04]  /*09d0*/  IADD3 R29, P3, R29, R16, RZ ;  /* 0x000000101d1d7210 */ /* 0x000fc80007f7e0ff */
[----:B------:R-:W-:Y:S01]  /*09e0*/  IADD3 R16, P2, R10, R29, RZ ;  /* 0x0000001d0a107210 */ /* 0x000fe20007f5e0ff */
[----:B------:R-:W-:Y:S01]  /*09f0*/  IMAD.X R27, RZ, RZ, R27, P3 ;  /* 0x000000ffff1b7224 */ /* 0x000fe200018e061b */
[----:B------:R-:W-:-:S03]  /*0a00*/  HFMA2.MMA R22, -RZ, RZ, 0, 0 ;  /* 0x00000000ff167435 */ /* 0x000fc600000001ff */
[----:B------:R-:W-:Y:S02]  /*0a10*/  IMAD.X R17, R8, 0x1, R27, P2 ;  /* 0x0000000108117824 */ /* 0x000fe400010e061b */
[----:B------:R-:W-:Y:S01]  /*0a20*/  IMAD.WIDE R16, R23, 0x4, R16 ;  /* 0x0000000417107825 */ /* 0x000fe200078e0210 */
[----:B---3--:R-:W-:-:S04]  /*0a30*/  SHF.R.U32.HI R31, RZ, 0x1d, R15 ;  /* 0x0000001dff1f7819 */ /* 0x008fc8000001160f */
[----:B------:R0:W2:Y:S01]  /*0a40*/  @!P0 LDG.E.EL R22, desc[UR4][R16.64] ;  /* 0x0000000410168981 */ /* 0x0000a2000c2e1900 */
[----:B------:R-:W-:-:S04]  /*0a50*/  LOP3.LUT R31, R31, 0x4, RZ, 0xc0, !PT ;  /* 0x000000041f1f7812 */ /* 0x000fc800078ec0ff */
[----:B------:R-:W-:Y:S01]  /*0a60*/  IADD3 R26, P1, R14, R31, RZ ;  /* 0x0000001f0e1a7210 */ /* 0x000fe20007f3e0ff */
[----:B0-----:R-:W0:Y:S04]  /*0a70*/  LDC.64 R16, c[0x0][0x298] ;  /* 0x0000a600ff107b82 */ /* 0x001e280000000a00 */
[----:B------:R-:W-:Y:S02]  /*0a80*/  IMAD.X R15, RZ, RZ, R15, P1 ;  /* 0x000000ffff0f7224 */ /* 0x000fe400008e060f */
[----:B------:R-:W-:-:S03]  /*0a90*/  IMAD.SHL.U32 R24, R26, 0x10, RZ ;  /* 0x000000101a187824 */ /* 0x000fc600078e00ff */
[----:B------:R-:W-:Y:S02]  /*0aa0*/  SHF.L.U64.HI R26, R26, 0x4, R15 ;  /* 0x000000041a1a7819 */ /* 0x000fe4000001020f */
[----:B------:R-:W-:Y:S02]  /*0ab0*/  IADD3 R14, P1, R24, R29, RZ ;  /* 0x0000001d180e7210 */ /* 0x000fe40007f3e0ff */
[----:B------:R-:W-:-:S03]  /*0ac0*/  MOV R28, RZ ;  /* 0x000000ff001c7202 */ /* 0x000fc60000000f00 */
[----:B------:R-:W-:Y:S02]  /*0ad0*/  IMAD.X R15, R26, 0x1, R27, P1 ;  /* 0x000000011a0f7824 */ /* 0x000fe400008e061b */
[----:B------:R-:W-:-:S05]  /*0ae0*/  IMAD.WIDE R14, R23, 0x4, R14 ;  /* 0x00000004170e7825 */ /* 0x000fca00078e020e */
[----:B------:R0:W3:Y:S02]  /*0af0*/  @!P0 LDG.E.EL R28, desc[UR4][R14.64] ;  /* 0x000000040e1c8981 */ /* 0x0000e4000c2e1900 */
[----:B0-----:R-:W-:Y:S01]  /*0b00*/  IMAD.WIDE R14, R5, 0x8, R16 ;  /* 0x00000008050e7825 */ /* 0x001fe200078e0210 */
[----:B------:R-:W-:-:S06]  /*0b10*/  CS2R R16, SRZ ;  /* 0x0000000000107805 */ /* 0x000fcc000001ff00 */
[----:B------:R0:W5:Y:S02]  /*0b20*/  @!P0 LDG.E.EL.64 R16, desc[UR4][R14.64] ;  /* 0x000000040e108981 */ /* 0x000164000c2e1b00 */
[----:B0-----:R-:W-:Y:S01]  /*0b30*/  HFMA2.MMA R15, -RZ, RZ, 0, 0 ;  /* 0x00000000ff0f7435 */ /* 0x001fe200000001ff */
[--C-:B-----5:R-:W-:Y:S02]  /*0b40*/  SHF.R.U32.HI R5, RZ, 0x1b, R17.reuse ;  /* 0x0000001bff057819 */ /* 0x120fe40000011611 */
[C---:B------:R-:W-:Y:S02]  /*0b50*/  LEA R30, P1, R16.reuse, UR6, 0x2 ;  /* 0x00000006101e7c11 */ /* 0x040fe4000f8210ff */
[----:B------:R-:W-:Y:S02]  /*0b60*/  LOP3.LUT R5, R5, 0x10, RZ, 0xc0, !PT ;  /* 0x0000001005057812 */ /* 0x000fe400078ec0ff */
[----:B------:R-:W-:Y:S02]  /*0b70*/  LEA.HI.X R16, R16, UR7, R17, 0x2, P1 ;  /* 0x0000000710107c11 */ /* 0x000fe400088f1411 */
[----:B------:R-:W-:-:S04]  /*0b80*/  IADD3 R5, P1, R5, R30, RZ ;  /* 0x0000001e05057210 */ /* 0x000fc80007f3e0ff */
[----:B------:R-:W-:Y:S01]  /*0b90*/  IADD3 R30, P2, R24, R5, RZ ;  /* 0x00000005181e7210 */ /* 0x000fe20007f5e0ff */
[----:B------:R-:W-:Y:S01]  /*0ba0*/  IMAD.X R27, RZ, RZ, R16, P1 ;  /* 0x000000ffff1b7224 */ /* 0x000fe200008e0610 */
[----:B------:R-:W-:-:S03]  /*0bb0*/  IADD3 R16, P1, R5, R10, RZ ;  /* 0x0000000a05107210 */ /* 0x000fc60007f3e0ff */
[----:B------:R-:W-:Y:S02]  /*0bc0*/  IMAD.X R31, R26, 0x1, R27, P2 ;  /* 0x000000011a1f7824 */ /* 0x000fe400010e061b */
[----:B------:R-:W-:Y:S02]  /*0bd0*/  IMAD.X R17, R27, 0x1, R8, P1 ;  /* 0x000000011b117824 */ /* 0x000fe400008e0608 */
[----:B------:R-:W-:-:S04]  /*0be0*/  IMAD.WIDE R30, R23, 0x4, R30 ;  /* 0x00000004171e7825 */ /* 0x000fc800078e021e */
[----:B------:R-:W-:-:S04]  /*0bf0*/  IMAD.WIDE R16, R23, 0x4, R16 ;  /* 0x0000000417107825 */ /* 0x000fc800078e0210 */
[----:B------:R-:W-:Y:S01]  /*0c00*/  IMAD.MOV.U32 R23, RZ, RZ, RZ ;  /* 0x000000ffff177224 */ /* 0x000fe200078e00ff */
[----:B------:R-:W2:Y:S05]  /*0c10*/  @!P0 LDG.E.EL R15, desc[UR4][R16.64] ;  /* 0x00000004100f8981 */ /* 0x000eaa000c2e1900 */
[----:B------:R-:W3:Y:S01]  /*0c20*/  @!P0 LDG.E.EL R23, desc[UR4][R30.64] ;  /* 0x000000041e178981 */ /* 0x000ee2000c2e1900 */
[----:B----4-:R-:W-:Y:S02]  /*0c30*/  FADD R21, -R21, R4 ;  /* 0x0000000415157221 */ /* 0x010fe40000000100 */
[----:B------:R-:W0:Y:S02]  /*0c40*/  LDC.64 R4, c[0x0][0x2b8] ;  /* 0x0000ae00ff047b82 */ /* 0x000e240000000a00 */
[----:B------:R-:W-:-:S04]  /*0c50*/  FMUL R21, R21, R20 ;  /* 0x0000001415157220 */ /* 0x000fc80000400000 */
[----:B------:R-:W-:Y:S01]  /*0c60*/  FFMA R19, R21, R19, R18 ;  /* 0x0000001315137223 */ /* 0x000fe20000000012 */
[----:B------:R-:W-:Y:S01]  /*0c70*/  FADD R0, R0, -R3 ;  /* 0x8000000300007221 */ /* 0x000fe20000000000 */
[----:B------:R-:W-:-:S03]  /*0c80*/  FADD R25, R25, -R6 ;  /* 0x8000000619197221 */ /* 0x000fc60000000000 */
[C---:B------:R-:W-:Y:S01]  /*0c90*/  FSETP.GEU.AND P1, PT, R19.reuse, -R12, PT ;  /* 0x8000000c1300720b */ /* 0x040fe20003f2e000 */
[----:B------:R-:W-:Y:S02]  /*0ca0*/  FADD R12, R19, R12 ;  /* 0x0000000c130c7221 */ /* 0x000fe40000000000 */
[----:B------:R-:W1:Y:S01]  /*0cb0*/  LDC.64 R18, c[0x0][0x210] ;  /* 0x00008400ff127b82 */ /* 0x000e620000000a00 */
[-C--:B------:R-:W-:Y:S01]  /*0cc0*/  FFMA R0, R0, R13.reuse, R3 ;  /* 0x0000000d00007223 */ /* 0x080fe20000000003 */
[----:B------:R-:W-:Y:S01]  /*0cd0*/  FFMA R25, R25, R13, R6 ;  /* 0x0000000d19197223 */ /* 0x000fe20000000006 */
[----:B------:R-:W-:-:S03]  /*0ce0*/  FSEL R13, R12, RZ, P1 ;  /* 0x000000ff0c0d7208 */ /* 0x000fc60000800000 */
[----:B------:R-:W-:-:S04]  /*0cf0*/  FADD R25, -R0, R25 ;  /* 0x0000001900197221 */ /* 0x000fc80000000100 */
[----:B------:R-:W-:Y:S01]  /*0d00*/  FFMA R9, R25, R9, R0 ;  /* 0x0000000919097223 */ /* 0x000fe20000000000 */
[----:B------:R-:W-:Y:S01]  /*0d10*/  FADD R0, RZ, R13 ;  /* 0x0000000dff007221 */ /* 0x000fe20000000000 */
[----:B0-----:R-:W-:-:S04]  /*0d20*/  IMAD.WIDE R4, R2, 0x4, R4 ;  /* 0x0000000402047825 */ /* 0x001fc800078e0204 */
[----:B------:R-:W-:Y:S01]  /*0d30*/  FADD R0, R0, R9 ;  /* 0x0000000900007221 */ /* 0x000fe20000000000 */
[----:B------:R0:W-:Y:S01]  /*0d40*/  @!P0 STG.E desc[UR4][R4.64], R13 ;  /* 0x0000000d04008986 */ /* 0x0001e2000c101904 */
[----:B-1----:R-:W-:-:S04]  /*0d50*/  IMAD.WIDE R18, R2, 0x4, R18 ;  /* 0x0000000402127825 */ /* 0x002fc800078e0212 */
[----:B--2---:R-:W-:Y:S01]  /*0d60*/  FADD R15, R15, -R22 ;  /* 0x800000160f0f7221 */ /* 0x004fe20000000000 */
[----:B---3--:R-:W-:-:S03]  /*0d70*/  FADD R23, R23, -R28 ;  /* 0x8000001c17177221 */ /* 0x008fc60000000000 */
[-C--:B------:R-:W-:Y:S01]  /*0d80*/  FFMA R22, R15, R11.reuse, R22 ;  /* 0x0000000b0f167223 */ /* 0x080fe20000000016 */
[----:B------:R-:W-:-:S04]  /*0d90*/  FFMA R23, R23, R11, R28 ;  /* 0x0000000b17177223 */ /* 0x000fc8000000001c */
[----:B------:R-:W-:-:S04]  /*0da0*/  FADD R23, -R22, R23 ;  /* 0x0000001716177221 */ /* 0x000fc80000000100 */
[----:B------:R-:W-:-:S04]  /*0db0*/  FFMA R7, R23, R7, R22 ;  /* 0x0000000717077223 */ /* 0x000fc80000000016 */
[----:B------:R-:W-:Y:S01]  /*0dc0*/  FADD R3, R7, R0 ;  /* 0x0000000007037221 */ /* 0x000fe20000000000 */
[----:B------:R-:W-:-:S04]  /*0dd0*/  FSETP.GEU.AND P1, PT, R0, -R7, PT ;  /* 0x800000070000720b */ /* 0x000fc80003f2e000 */
[----:B------:R-:W-:Y:S01]  /*0de0*/  FSEL R3, R3, RZ, P1 ;  /* 0x000000ff03037208 */ /* 0x000fe20000800000 */
[----:B0-----:R-:W-:Y:S08]  /*0df0*/  @P0 EXIT ;  /* 0x000000000000094d */ /* 0x001ff00003800000 */
[----:B------:R-:W-:Y:S01]  /*0e00*/  STG.E desc[UR4][R18.64], R3 ;  /* 0x0000000312007986 */ /* 0x000fe2000c101904 */
[----:B------:R-:W-:Y:S05]  /*0e10*/  EXIT ;  /* 0x000000000000794d */ /* 0x000fea0003800000 */
.L_x_0:
[----:B------:R-:W-:-:S00]  /*0e20*/  BRA `(.L_x_0) ;  /* 0xfffffffc00fc7947 */ /* 0x000fc0000383ffff */
[----:B------:R-:W-:-:S00]  /*0e30*/  NOP ;  /* 0x0000000000007918 */ /* 0x000fc00000000000 */
        /* <DEDUP_REMOVED lines=12> */
.L_x_1:


//--------------------- .nv.global.init           --------------------------
	.section	.nv.global.init,"aw",@progbits
.nv.global.init:
	.type		_$_str,@object
	.size		_$_str,(_$_str_$_2 - _$_str)
_$_str:
        /*0000*/ 	.byte	0x5f, 0x5f, 0x43, 0x55, 0x44, 0x41, 0x5f, 0x46, 0x54, 0x5a, 0x00
	.type		_$_str_$_2,@object
	.size		_$_str_$_2,(.L_1 - _$_str_$_2)
_$_str_$_2:
        /*000b*/ 	.byte	0x5f, 0x5f, 0x43, 0x55, 0x44, 0x41, 0x5f, 0x50, 0x52, 0x45, 0x43, 0x5f, 0x53, 0x51, 0x52, 0x54
        /*001b*/ 	.byte	0x00
.L_1:


//--------------------- .nv.constant0.triton_poi_fused__native_batch_norm_legit_no_training__unsafe_index_add_mul_relu_sub_20 --------------------------
	.section	.nv.constant0.triton_poi_fused__native_batch_norm_legit_no_training__unsafe_index_add_mul_relu_sub_20,"a",@progbits
	.sectionflags	@""
	.align	4
.nv.constant0.triton_poi_fused__native_batch_norm_legit_no_training__unsafe_index_add_mul_relu_sub_20:
	.zero		708
